//
// Generated by NVIDIA NVVM Compiler
//
// Compiler Build ID: CL-36424714
// Cuda compilation tools, release 13.0, V13.0.88
// Based on NVVM 20.0.0
//

.version 9.0
.target sm_100
.address_size 64

	// .globl	_Z15MatrixMulKernelPfS_S_i
.extern .func  (.param .b32 func_retval0) vprintf
(
	.param .b64 vprintf_param_0,
	.param .b64 vprintf_param_1
)
;
.global .align 1 .b8 $str[37] = {66, 108, 111, 99, 107, 32, 73, 68, 32, 88, 32, 58, 32, 37, 100, 32, 97, 110, 100, 32, 32, 66, 108, 111, 99, 107, 32, 73, 68, 32, 89, 58, 32, 37, 100, 10};

.visible .entry _Z15MatrixMulKernelPfS_S_i(
	.param .u64 .ptr .align 1 _Z15MatrixMulKernelPfS_S_i_param_0,
	.param .u64 .ptr .align 1 _Z15MatrixMulKernelPfS_S_i_param_1,
	.param .u64 .ptr .align 1 _Z15MatrixMulKernelPfS_S_i_param_2,
	.param .u32 _Z15MatrixMulKernelPfS_S_i_param_3
)
{
	.local .align 8 .b8 	__local_depot0[8];
	.reg .b64 	%SP;
	.reg .b64 	%SPL;
	.reg .pred 	%p<14>;
	.reg .b32 	%r<41>;
	.reg .b32 	%f<68>;
	.reg .b64 	%rd<71>;

	mov.u64 	%SPL, __local_depot0;
	cvta.local.u64 	%SP, %SPL;
	ld.param.u64 	%rd14, [_Z15MatrixMulKernelPfS_S_i_param_0];
	ld.param.u64 	%rd15, [_Z15MatrixMulKernelPfS_S_i_param_1];
	ld.param.u32 	%r17, [_Z15MatrixMulKernelPfS_S_i_param_3];
	cvta.to.global.u64 	%rd1, %rd15;
	cvta.to.global.u64 	%rd2, %rd14;
	add.u64 	%rd16, %SP, 0;
	add.u64 	%rd17, %SPL, 0;
	mov.u32 	%r18, %ctaid.y;
	mov.u32 	%r19, %ntid.y;
	mov.u32 	%r20, %tid.y;
	mad.lo.s32 	%r1, %r18, %r19, %r20;
	mov.u32 	%r21, %ctaid.x;
	mov.u32 	%r22, %ntid.x;
	mov.u32 	%r23, %tid.x;
	mad.lo.s32 	%r2, %r21, %r22, %r23;
	st.local.v2.u32 	[%rd17], {%r21, %r18};
	mov.u64 	%rd18, $str;
	cvta.global.u64 	%rd19, %rd18;
	{ // callseq 0, 0
	.param .b64 param0;
	st.param.b64 	[param0], %rd19;
	.param .b64 param1;
	st.param.b64 	[param1], %rd16;
	.param .b32 retval0;
	call.uni (retval0), 
	vprintf, 
	(
	param0, 
	param1
	);
	ld.param.b32 	%r24, [retval0];
	} // callseq 0
	setp.gt.u32 	%p1, %r1, 30;
	setp.gt.s32 	%p2, %r2, 30;
	and.pred  	%p3, %p1, %p2;
	setp.lt.s32 	%p4, %r17, 1;
	mov.f32 	%f67, 0f00000000;
	or.pred  	%p5, %p3, %p4;
	@%p5 bra 	$L__BB0_12;
	mul.lo.s32 	%r3, %r17, %r1;
	and.b32  	%r4, %r17, 7;
	setp.lt.u32 	%p6, %r17, 8;
	mov.f32 	%f67, 0f00000000;
	mov.b32 	%r39, 0;
	@%p6 bra 	$L__BB0_4;
	and.b32  	%r39, %r17, 2147483640;
	neg.s32 	%r37, %r39;
	mul.wide.u32 	%rd20, %r17, 4;
	add.s64 	%rd3, %rd1, %rd20;
	mul.wide.u32 	%rd21, %r17, 8;
	add.s64 	%rd4, %rd1, %rd21;
	mul.wide.u32 	%rd22, %r17, 12;
	add.s64 	%rd5, %rd1, %rd22;
	mul.wide.u32 	%rd23, %r17, 16;
	add.s64 	%rd6, %rd1, %rd23;
	mul.wide.u32 	%rd24, %r17, 20;
	add.s64 	%rd7, %rd1, %rd24;
	mul.wide.u32 	%rd25, %r17, 24;
	add.s64 	%rd8, %rd1, %rd25;
	mul.wide.u32 	%rd26, %r17, 28;
	add.s64 	%rd9, %rd1, %rd26;
	mul.wide.u32 	%rd27, %r3, 4;
	add.s64 	%rd28, %rd27, %rd2;
	add.s64 	%rd70, %rd28, 16;
	mov.f32 	%f67, 0f00000000;
	mov.u32 	%r36, %r2;
$L__BB0_3:
	.pragma "nounroll";
	mul.wide.s32 	%rd29, %r36, 4;
	add.s64 	%rd30, %rd3, %rd29;
	add.s64 	%rd31, %rd4, %rd29;
	add.s64 	%rd32, %rd5, %rd29;
	add.s64 	%rd33, %rd6, %rd29;
	add.s64 	%rd34, %rd7, %rd29;
	add.s64 	%rd35, %rd8, %rd29;
	add.s64 	%rd36, %rd9, %rd29;
	add.s64 	%rd37, %rd1, %rd29;
	ld.global.f32 	%f17, [%rd70+-16];
	ld.global.f32 	%f18, [%rd37];
	fma.rn.f32 	%f19, %f17, %f18, %f67;
	ld.global.f32 	%f20, [%rd70+-12];
	ld.global.f32 	%f21, [%rd30];
	fma.rn.f32 	%f22, %f20, %f21, %f19;
	ld.global.f32 	%f23, [%rd70+-8];
	ld.global.f32 	%f24, [%rd31];
	fma.rn.f32 	%f25, %f23, %f24, %f22;
	ld.global.f32 	%f26, [%rd70+-4];
	ld.global.f32 	%f27, [%rd32];
	fma.rn.f32 	%f28, %f26, %f27, %f25;
	ld.global.f32 	%f29, [%rd70];
	ld.global.f32 	%f30, [%rd33];
	fma.rn.f32 	%f31, %f29, %f30, %f28;
	ld.global.f32 	%f32, [%rd70+4];
	ld.global.f32 	%f33, [%rd34];
	fma.rn.f32 	%f34, %f32, %f33, %f31;
	ld.global.f32 	%f35, [%rd70+8];
	ld.global.f32 	%f36, [%rd35];
	fma.rn.f32 	%f37, %f35, %f36, %f34;
	ld.global.f32 	%f38, [%rd70+12];
	ld.global.f32 	%f39, [%rd36];
	fma.rn.f32 	%f67, %f38, %f39, %f37;
	add.s32 	%r37, %r37, 8;
	shl.b32 	%r27, %r17, 3;
	add.s32 	%r36, %r36, %r27;
	add.s64 	%rd70, %rd70, 32;
	setp.ne.s32 	%p7, %r37, 0;
	@%p7 bra 	$L__BB0_3;
$L__BB0_4:
	setp.eq.s32 	%p8, %r4, 0;
	@%p8 bra 	$L__BB0_12;
	and.b32  	%r12, %r17, 3;
	setp.lt.u32 	%p9, %r4, 4;
	@%p9 bra 	$L__BB0_7;
	add.s32 	%r28, %r39, %r3;
	mul.wide.u32 	%rd38, %r28, 4;
	add.s64 	%rd39, %rd2, %rd38;
	ld.global.f32 	%f41, [%rd39];
	mad.lo.s32 	%r29, %r39, %r17, %r2;
	mul.wide.s32 	%rd40, %r29, 4;
	add.s64 	%rd41, %rd1, %rd40;
	ld.global.f32 	%f42, [%rd41];
	fma.rn.f32 	%f43, %f41, %f42, %f67;
	cvt.u64.u32 	%rd42, %r3;
	cvt.u64.u32 	%rd43, %r39;
	add.s64 	%rd44, %rd43, %rd42;
	shl.b64 	%rd45, %rd44, 2;
	add.s64 	%rd46, %rd2, %rd45;
	ld.global.f32 	%f44, [%rd46+4];
	mul.wide.u32 	%rd47, %r17, 4;
	add.s64 	%rd48, %rd41, %rd47;
	ld.global.f32 	%f45, [%rd48];
	fma.rn.f32 	%f46, %f44, %f45, %f43;
	ld.global.f32 	%f47, [%rd46+8];
	add.s64 	%rd49, %rd48, %rd47;
	ld.global.f32 	%f48, [%rd49];
	fma.rn.f32 	%f49, %f47, %f48, %f46;
	ld.global.f32 	%f50, [%rd46+12];
	add.s64 	%rd50, %rd49, %rd47;
	ld.global.f32 	%f51, [%rd50];
	fma.rn.f32 	%f67, %f50, %f51, %f49;
	add.s32 	%r39, %r39, 4;
$L__BB0_7:
	setp.eq.s32 	%p10, %r12, 0;
	@%p10 bra 	$L__BB0_12;
	setp.eq.s32 	%p11, %r12, 1;
	@%p11 bra 	$L__BB0_10;
	add.s32 	%r30, %r39, %r3;
	mul.wide.u32 	%rd51, %r30, 4;
	add.s64 	%rd52, %rd2, %rd51;
	ld.global.f32 	%f53, [%rd52];
	mad.lo.s32 	%r31, %r39, %r17, %r2;
	mul.wide.s32 	%rd53, %r31, 4;
	add.s64 	%rd54, %rd1, %rd53;
	ld.global.f32 	%f54, [%rd54];
	fma.rn.f32 	%f55, %f53, %f54, %f67;
	cvt.u64.u32 	%rd55, %r3;
	cvt.u64.u32 	%rd56, %r39;
	add.s64 	%rd57, %rd56, %rd55;
	shl.b64 	%rd58, %rd57, 2;
	add.s64 	%rd59, %rd2, %rd58;
	ld.global.f32 	%f56, [%rd59+4];
	mul.wide.u32 	%rd60, %r17, 4;
	add.s64 	%rd61, %rd54, %rd60;
	ld.global.f32 	%f57, [%rd61];
	fma.rn.f32 	%f67, %f56, %f57, %f55;
	add.s32 	%r39, %r39, 2;
$L__BB0_10:
	and.b32  	%r32, %r17, 1;
	setp.eq.b32 	%p12, %r32, 1;
	not.pred 	%p13, %p12;
	@%p13 bra 	$L__BB0_12;
	add.s32 	%r33, %r39, %r3;
	mul.wide.u32 	%rd62, %r33, 4;
	add.s64 	%rd63, %rd2, %rd62;
	ld.global.f32 	%f58, [%rd63];
	mad.lo.s32 	%r34, %r39, %r17, %r2;
	mul.wide.s32 	%rd64, %r34, 4;
	add.s64 	%rd65, %rd1, %rd64;
	ld.global.f32 	%f59, [%rd65];
	fma.rn.f32 	%f67, %f58, %f59, %f67;
$L__BB0_12:
	ld.param.u64 	%rd69, [_Z15MatrixMulKernelPfS_S_i_param_2];
	cvta.to.global.u64 	%rd66, %rd69;
	mad.lo.s32 	%r35, %r17, %r1, %r2;
	mul.wide.s32 	%rd67, %r35, 4;
	add.s64 	%rd68, %rd66, %rd67;
	st.global.f32 	[%rd68], %f67;
	ret;

}


// ===== COMPILED SASS (sm_100) =====

	.target	sm_100

	.elftype	@"ET_EXEC"


//--------------------- .note.nv.tkinfo           --------------------------
	.section	.note.nv.tkinfo,"",@"SHT_NOTE"
	.sectionflags	@"SHF_NOTE_NV_TKINFO"
	.tkinfo
        /*0018*/ 	.word	0x00000002
        /*0030*/ 	.string	""
        /*0030*/ 	.string	"ptxas"
        /*0030*/ 	.string	"Cuda compilation tools, release 13.0, V13.0.88"
        /*0030*/ 	.string	"Build cuda_13.0.r13.0/compiler.36424714_0"
        /*0030*/ 	.string	"-arch sm_100 -m 64 "



//--------------------- .note.nv.cuinfo           --------------------------
	.section	.note.nv.cuinfo,"",@"SHT_NOTE"
	.sectionflags	@"SHF_NOTE_NV_CUINFO"
        /*0018*/ 	.short	0x0002
        /*001a*/ 	.short	0x0064
        /*001c*/ 	.short	0x0082
	.zero		2


//--------------------- .nv.info                  --------------------------
	.section	.nv.info,"",@"SHT_CUDA_INFO"
	.align	4


	//----- nvinfo : EIATTR_REGCOUNT
	.align		4
        /*0000*/ 	.byte	0x04, 0x2f
        /*0002*/ 	.short	(.L_2 - .L_1)
	.align		4
.L_1:
        /*0004*/ 	.word	index@(_Z15MatrixMulKernelPfS_S_i)
        /*0008*/ 	.word	0x00000020


	//----- nvinfo : EIATTR_FRAME_SIZE
	.align		4
.L_2:
        /*000c*/ 	.byte	0x04, 0x11
        /*000e*/ 	.short	(.L_4 - .L_3)
	.align		4
.L_3:
        /*0010*/ 	.word	index@(_Z15MatrixMulKernelPfS_S_i)
        /*0014*/ 	.word	0x00000008


	//----- nvinfo : EIATTR_MIN_STACK_SIZE
	.align		4
.L_4:
        /*0018*/ 	.byte	0x04, 0x12
        /*001a*/ 	.short	(.L_6 - .L_5)
	.align		4
.L_5:
        /*001c*/ 	.word	index@(_Z15MatrixMulKernelPfS_S_i)
        /*0020*/ 	.word	0x00000008
.L_6:


//--------------------- .nv.compat                --------------------------
	.section	.nv.compat,"",@"SHT_CUDA_COMPAT_INFO"
	.align	4
        /*0000*/ 	.byte	0x02, 0x09, 0x00, 0x00, 0x02, 0x02, 0x01, 0x00, 0x02, 0x05, 0x05, 0x00, 0x03, 0x07, 0x01, 0x01
        /*0010*/ 	.byte	0x02, 0x03, 0x00, 0x00, 0x02, 0x06, 0x01, 0x00, 0x04, 0x0b, 0x08, 0x00, 0x09, 0x00, 0x00, 0x00
        /*0020*/ 	.byte	0x00, 0x00, 0x00, 0x00


//--------------------- .nv.info._Z15MatrixMulKernelPfS_S_i --------------------------
	.section	.nv.info._Z15MatrixMulKernelPfS_S_i,"",@"SHT_CUDA_INFO"
	.sectionflags	@""
	.align	4


	//----- nvinfo : EIATTR_CUDA_API_VERSION
	.align		4
        /*0000*/ 	.byte	0x04, 0x37
        /*0002*/ 	.short	(.L_8 - .L_7)
.L_7:
        /*0004*/ 	.word	0x00000082


	//----- nvinfo : EIATTR_KPARAM_INFO
	.align		4
.L_8:
        /*0008*/ 	.byte	0x04, 0x17
        /*000a*/ 	.short	(.L_10 - .L_9)
.L_9:
        /*000c*/ 	.word	0x00000000
        /*0010*/ 	.short	0x0003
        /*0012*/ 	.short	0x0018
        /*0014*/ 	.byte	0x00, 0xf0, 0x11, 0x00


	//----- nvinfo : EIATTR_KPARAM_INFO
	.align		4
.L_10:
        /*0018*/ 	.byte	0x04, 0x17
        /*001a*/ 	.short	(.L_12 - .L_11)
.L_11:
        /*001c*/ 	.word	0x00000000
        /*0020*/ 	.short	0x0002
        /*0022*/ 	.short	0x0010
        /*0024*/ 	.byte	0x00, 0xf5, 0x21, 0x00


	//----- nvinfo : EIATTR_KPARAM_INFO
	.align		4
.L_12:
        /*0028*/ 	.byte	0x04, 0x17
        /*002a*/ 	.short	(.L_14 - .L_13)
.L_13:
        /*002c*/ 	.word	0x00000000
        /*0030*/ 	.short	0x0001
        /*0032*/ 	.short	0x0008
        /*0034*/ 	.byte	0x00, 0xf5, 0x21, 0x00


	//----- nvinfo : EIATTR_KPARAM_INFO
	.align		4
.L_14:
        /*0038*/ 	.byte	0x04, 0x17
        /*003a*/ 	.short	(.L_16 - .L_15)
.L_15:
        /*003c*/ 	.word	0x00000000
        /*0040*/ 	.short	0x0000
        /*0042*/ 	.short	0x0000
        /*0044*/ 	.byte	0x00, 0xf5, 0x21, 0x00


	//----- nvinfo : EIATTR_SPARSE_MMA_MASK
	.align		4
.L_16:
        /*0048*/ 	.byte	0x03, 0x50
        /*004a*/ 	.short	0x0000


	//----- nvinfo : EIATTR_MAXREG_COUNT
	.align		4
        /*004c*/ 	.byte	0x03, 0x1b
        /*004e*/ 	.short	0x00ff


	//----- nvinfo : EIATTR_EXTERNS
	.align		4
        /*0050*/ 	.byte	0x04, 0x0f
        /*0052*/ 	.short	(.L_18 - .L_17)


	//   ....[0]....
	.align		4
.L_17:
        /*0054*/ 	.word	index@(vprintf)


	//----- nvinfo : EIATTR_MERCURY_ISA_VERSION
	.align		4
.L_18:
        /*0058*/ 	.byte	0x03, 0x5f
        /*005a*/ 	.short	0x0101


	//----- nvinfo : EIATTR_VRC_CTA_INIT_COUNT
	.align		4
        /*005c*/ 	.byte	0x02, 0x4a
	.zero		1
	.zero		1


	//----- nvinfo : EIATTR_SYSCALL_OFFSETS
	.align		4
        /*0060*/ 	.byte	0x04, 0x46
        /*0062*/ 	.short	(.L_20 - .L_19)


	//   ....[0]....
.L_19:
        /*0064*/ 	.word	0x00000150


	//----- nvinfo : EIATTR_EXIT_INSTR_OFFSETS
	.align		4
.L_20:
        /*0068*/ 	.byte	0x04, 0x1c
        /*006a*/ 	.short	(.L_22 - .L_21)


	//   ....[0]....
.L_21:
        /*006c*/ 	.word	0x00000c70


	//----- nvinfo : EIATTR_CRS_STACK_SIZE
	.align		4
.L_22:
        /*0070*/ 	.byte	0x04, 0x1e
        /*0072*/ 	.short	(.L_24 - .L_23)
.L_23:
        /*0074*/ 	.word	0x00000000


	//----- nvinfo : EIATTR_CBANK_PARAM_SIZE
	.align		4
.L_24:
        /*0078*/ 	.byte	0x03, 0x19
        /*007a*/ 	.short	0x001c


	//----- nvinfo : EIATTR_PARAM_CBANK
	.align		4
        /*007c*/ 	.byte	0x04, 0x0a
        /*007e*/ 	.short	(.L_26 - .L_25)
	.align		4
.L_25:
        /*0080*/ 	.word	index@(.nv.constant0._Z15MatrixMulKernelPfS_S_i)
        /*0084*/ 	.short	0x0380
        /*0086*/ 	.short	0x001c


	//----- nvinfo : EIATTR_SW_WAR
	.align		4
.L_26:
        /*0088*/ 	.byte	0x04, 0x36
        /*008a*/ 	.short	(.L_28 - .L_27)
.L_27:
        /*008c*/ 	.word	0x00000008
.L_28:


//--------------------- .nv.callgraph             --------------------------
	.section	.nv.callgraph,"",@"SHT_CUDA_CALLGRAPH"
	.align	4
	.sectionentsize	8
	.align		4
        /*0000*/ 	.word	0x00000000
	.align		4
        /*0004*/ 	.word	0xffffffff
	.align		4
        /*0008*/ 	.word	index@(_Z15MatrixMulKernelPfS_S_i)
	.align		4
        /*000c*/ 	.word	index@(vprintf)
	.align		4
        /*0010*/ 	.word	0x00000000
	.align		4
        /*0014*/ 	.word	0xfffffffe
	.align		4
        /*0018*/ 	.word	0x00000000
	.align		4
        /*001c*/ 	.word	0xfffffffd
	.align		4
        /*0020*/ 	.word	0x00000000
	.align		4
        /*0024*/ 	.word	0xfffffffc


//--------------------- .nv.constant4             --------------------------
	.section	.nv.constant4,"a",@progbits
	.align	8
	.align		8
.nv.constant4:
        /*0000*/ 	.dword	vprintf
	.align		8
        /*0008*/ 	.dword	$str


//--------------------- .text._Z15MatrixMulKernelPfS_S_i --------------------------
	.section	.text._Z15MatrixMulKernelPfS_S_i,"ax",@progbits
	.align	128
        .global         _Z15MatrixMulKernelPfS_S_i
        .type           _Z15MatrixMulKernelPfS_S_i,@function
        .size           _Z15MatrixMulKernelPfS_S_i,(.L_x_7 - _Z15MatrixMulKernelPfS_S_i)
        .other          _Z15MatrixMulKernelPfS_S_i,@"STO_CUDA_ENTRY STV_DEFAULT"
_Z15MatrixMulKernelPfS_S_i:
.text._Z15MatrixMulKernelPfS_S_i:
[----:B------:R-:W0:Y:S01]  /*0000*/  LDC R1, c[0x0][0x37c] ;  /* 0x0000df00ff017b82 */ /* 0x000e220000000800 */
[----:B------:R-:W1:Y:S01]  /*0010*/  S2R R11, SR_CTAID.Y ;  /* 0x00000000000b7919 */ /* 0x000e620000002600 */
[----:B0-----:R-:W-:Y:S01]  /*0020*/  VIADD R1, R1, 0xfffffff8 ;  /* 0xfffffff801017836 */ /* 0x001fe20000000000 */
[----:B------:R-:W-:Y:S01]  /*0030*/  MOV R0, 0x0 ;  /* 0x0000000000007802 */ /* 0x000fe20000000f00 */
[----:B------:R-:W0:Y:S01]  /*0040*/  LDCU UR4, c[0x0][0x2f8] ;  /* 0x00005f00ff0477ac */ /* 0x000e220008000800 */
[----:B------:R-:W1:Y:S03]  /*0050*/  S2R R10, SR_CTAID.X ;  /* 0x00000000000a7919 */ /* 0x000e660000002500 */
[----:B------:R2:W3:Y:S01]  /*0060*/  LDC.64 R8, c[0x4][R0] ;  /* 0x0100000000087b82 */ /* 0x0004e20000000a00 */
[----:B------:R-:W4:Y:S01]  /*0070*/  LDCU UR5, c[0x0][0x2fc] ;  /* 0x00005f80ff0577ac */ /* 0x000f220008000800 */
[----:B------:R-:W5:Y:S01]  /*0080*/  S2R R2, SR_TID.Y ;  /* 0x0000000000027919 */ /* 0x000f620000002200 */
[----:B------:R-:W5:Y:S01]  /*0090*/  LDCU UR6, c[0x0][0x364] ;  /* 0x00006c80ff0677ac */ /* 0x000f620008000800 */
[----:B------:R-:W2:Y:S01]  /*00a0*/  S2R R3, SR_TID.X ;  /* 0x0000000000037919 */ /* 0x000ea20000002100 */
[----:B------:R-:W2:Y:S01]  /*00b0*/  LDCU UR7, c[0x0][0x360] ;  /* 0x00006c00ff0777ac */ /* 0x000ea20008000800 */
[----:B------:R-:W1:Y:S01]  /*00c0*/  LDCU.64 UR8, c[0x4][0x8] ;  /* 0x01000100ff0877ac */ /* 0x000e620008000a00 */
[----:B0-----:R-:W-:-:S05]  /*00d0*/  IADD3 R6, P0, PT, R1, UR4, RZ ;  /* 0x0000000401067c10 */ /* 0x001fca000ff1e0ff */
[----:B----4-:R-:W-:Y:S01]  /*00e0*/  IMAD.X R7, RZ, RZ, UR5, P0 ;  /* 0x00000005ff077e24 */ /* 0x010fe200080e06ff */
[----:B-1----:R0:W-:Y:S01]  /*00f0*/  STL.64 [R1], R10 ;  /* 0x0000000a01007387 */ /* 0x0021e20000100a00 */
[----:B------:R-:W-:Y:S01]  /*0100*/  IMAD.U32 R4, RZ, RZ, UR8 ;  /* 0x00000008ff047e24 */ /* 0x000fe2000f8e00ff */
[----:B------:R-:W-:Y:S01]  /*0110*/  MOV R5, UR9 ;  /* 0x0000000900057c02 */ /* 0x000fe20008000f00 */
[----:B-----5:R-:W-:Y:S02]  /*0120*/  IMAD R17, R11, UR6, R2 ;  /* 0x000000060b117c24 */ /* 0x020fe4000f8e0202 */
[----:B--2---:R-:W-:-:S07]  /*0130*/  IMAD R2, R10, UR7, R3 ;  /* 0x000000070a027c24 */ /* 0x004fce000f8e0203 */
[----:B------:R-:W-:-:S07]  /*0140*/  LEPC R20, `(.L_x_0) ;  /* 0x000000001014794e */ /* 0x000fce0000000000 */
[----:B0--3--:R-:W-:Y:S05]  /*0150*/  CALL.ABS.NOINC R8 ;  /* 0x0000000008007343 */ /* 0x009fea0003c00000 */
.L_x_0:
[----:B------:R-:W0:Y:S01]  /*0160*/  LDC R3, c[0x0][0x398] ;  /* 0x0000e600ff037b82 */ /* 0x000e220000000800 */
[----:B------:R-:W-:Y:S01]  /*0170*/  ISETP.GT.AND P0, PT, R2, 0x1e, PT ;  /* 0x0000001e0200780c */ /* 0x000fe20003f04270 */
[----:B------:R-:W-:Y:S01]  /*0180*/  BSSY.RECONVERGENT B0, `(.L_x_1) ;  /* 0x00000a8000007945 */ /* 0x000fe20003800200 */
[----:B------:R-:W-:Y:S02]  /*0190*/  IMAD.MOV.U32 R20, RZ, RZ, RZ ;  /* 0x000000ffff147224 */ /* 0x000fe400078e00ff */
[----:B------:R-:W-:-:S03]  /*01a0*/  ISETP.GT.U32.AND P0, PT, R17, 0x1e, P0 ;  /* 0x0000001e1100780c */ /* 0x000fc60000704070 */
[----:B------:R-:W1:Y:S01]  /*01b0*/  LDC.64 R24, c[0x0][0x358] ;  /* 0x0000d600ff187b82 */ /* 0x000e620000000a00 */
[----:B0-----:R-:W-:-:S13]  /*01c0*/  ISETP.LT.OR P0, PT, R3, 0x1, P0 ;  /* 0x000000010300780c */ /* 0x001fda0000701670 */
[----:B-1----:R-:W-:Y:S05]  /*01d0*/  @P0 BRA `(.L_x_2) ;  /* 0x0000000800880947 */ /* 0x002fea0003800000 */
[----:B------:R-:W-:Y:S01]  /*01e0*/  ISETP.GE.U32.AND P0, PT, R3, 0x8, PT ;  /* 0x000000080300780c */ /* 0x000fe20003f06070 */
[----:B------:R-:W-:Y:S02]  /*01f0*/  HFMA2 R20, -RZ, RZ, 0, 0 ;  /* 0x00000000ff147431 */ /* 0x000fe400000001ff */
[----:B------:R-:W-:Y:S02]  /*0200*/  IMAD R9, R17, R3, RZ ;  /* 0x0000000311097224 */ /* 0x000fe400078e02ff */
[----:B------:R-:W-:-:S08]  /*0210*/  IMAD.MOV.U32 R0, RZ, RZ, RZ ;  /* 0x000000ffff007224 */ /* 0x000fd000078e00ff */
[----:B------:R-:W-:Y:S05]  /*0220*/  @!P0 BRA `(.L_x_3) ;  /* 0x0000000400088947 */ /* 0x000fea0003800000 */
[----:B------:R-:W0:Y:S01]  /*0230*/  LDC.64 R6, c[0x0][0x380] ;  /* 0x0000e000ff067b82 */ /* 0x000e220000000a00 */
[----:B------:R-:W-:Y:S01]  /*0240*/  LOP3.LUT R0, R3, 0x7ffffff8, RZ, 0xc0, !PT ;  /* 0x7ffffff803007812 */ /* 0x000fe200078ec0ff */
[----:B------:R-:W-:Y:S01]  /*0250*/  BSSY.RECONVERGENT B1, `(.L_x_3) ;  /* 0x000003f000017945 */ /* 0x000fe20003800200 */
[----:B------:R-:W-:Y:S01]  /*0260*/  MOV R20, RZ ;  /* 0x000000ff00147202 */ /* 0x000fe20000000f00 */
[----:B------:R-:W-:Y:S02]  /*0270*/  IMAD.MOV.U32 R23, RZ, RZ, R2 ;  /* 0x000000ffff177224 */ /* 0x000fe400078e0002 */
[----:B------:R-:W-:Y:S02]  /*0280*/  IMAD.MOV R16, RZ, RZ, -R0 ;  /* 0x000000ffff107224 */ /* 0x000fe400078e0a00 */
[----:B------:R-:W1:Y:S01]  /*0290*/  LDC.64 R4, c[0x0][0x388] ;  /* 0x0000e200ff047b82 */ /* 0x000e620000000a00 */
[----:B0-----:R-:W-:-:S03]  /*02a0*/  IMAD.WIDE.U32 R6, R9, 0x4, R6 ;  /* 0x0000000409067825 */ /* 0x001fc600078e0006 */
[----:B------:R-:W-:Y:S01]  /*02b0*/  IADD3 R22, P0, PT, R6, 0x10, RZ ;  /* 0x0000001006167810 */ /* 0x000fe20007f1e0ff */
[----:B-1----:R-:W-:-:S04]  /*02c0*/  IMAD.WIDE.U32 R8, R3, 0x14, R4 ;  /* 0x0000001403087825 */ /* 0x002fc800078e0004 */
[----:B------:R-:W-:Y:S02]  /*02d0*/  IMAD.X R29, RZ, RZ, R7, P0 ;  /* 0x000000ffff1d7224 */ /* 0x000fe400000e0607 */
[----:B------:R-:W-:-:S04]  /*02e0*/  IMAD.WIDE.U32 R6, R3, 0x10, R4 ;  /* 0x0000001003067825 */ /* 0x000fc800078e0004 */
[----:B------:R-:W-:-:S04]  /*02f0*/  IMAD.WIDE.U32 R10, R3, 0x18, R4 ;  /* 0x00000018030a7825 */ /* 0x000fc800078e0004 */
[----:B------:R-:W-:-:S07]  /*0300*/  IMAD.WIDE.U32 R12, R3, 0x1c, R4 ;  /* 0x0000001c030c7825 */ /* 0x000fce00078e0004 */
.L_x_4:
[C---:B------:R-:W-:Y:S01]  /*0310*/  R2UR UR6, R24.reuse ;  /* 0x00000000180672ca */ /* 0x040fe200000e0000 */
[--C-:B------:R-:W-:Y:S01]  /*0320*/  IMAD.WIDE R14, R23, 0x4, R4.reuse ;  /* 0x00000004170e7825 */ /* 0x100fe200078e0204 */
[----:B------:R-:W-:Y:S02]  /*0330*/  R2UR UR7, R25 ;  /* 0x00000000190772ca */ /* 0x000fe400000e0000 */
[C---:B------:R-:W-:Y:S01]  /*0340*/  R2UR UR4, R24.reuse ;  /* 0x00000000180472ca */ /* 0x040fe200000e0000 */
[----:B------:R-:W-:Y:S01]  /*0350*/  IMAD.WIDE.U32 R18, R3, 0x4, R4 ;  /* 0x0000000403127825 */ /* 0x000fe200078e0004 */
[C---:B------:R-:W-:Y:S02]  /*0360*/  R2UR UR5, R25.reuse ;  /* 0x00000000190572ca */ /* 0x040fe400000e0000 */
[----:B------:R-:W-:Y:S02]  /*0370*/  R2UR UR8, R24 ;  /* 0x00000000180872ca */ /* 0x000fe400000e0000 */
[----:B------:R-:W-:-:S02]  /*0380*/  R2UR UR9, R25 ;  /* 0x00000000190972ca */ /* 0x000fc400000e0000 */
[----:B------:R-:W-:Y:S02]  /*0390*/  R2UR UR10, R24 ;  /* 0x00000000180a72ca */ /* 0x000fe400000e0000 */
[----:B------:R-:W-:Y:S01]  /*03a0*/  R2UR UR11, R25 ;  /* 0x00000000190b72ca */ /* 0x000fe200000e0000 */
[----:B------:R0:W2:Y:S01]  /*03b0*/  LDG.E R21, desc[UR6][R14.64] ;  /* 0x000000060e157981 */ /* 0x0000a2000c1e1900 */
[----:B------:R-:W-:Y:S01]  /*03c0*/  IMAD.WIDE R26, R23, 0x4, R18 ;  /* 0x00000004171a7825 */ /* 0x000fe200078e0212 */
[----:B0-----:R-:W-:-:S03]  /*03d0*/  MOV R14, R22 ;  /* 0x00000016000e7202 */ /* 0x001fc60000000f00 */
[----:B------:R-:W-:-:S07]  /*03e0*/  IMAD.MOV.U32 R15, RZ, RZ, R29 ;  /* 0x000000ffff0f7224 */ /* 0x000fce00078e001d */
[----:B------:R-:W3:Y:S04]  /*03f0*/  LDG.E R26, desc[UR10][R26.64] ;  /* 0x0000000a1a1a7981 */ /* 0x000ee8000c1e1900 */
[----:B------:R-:W2:Y:S04]  /*0400*/  LDG.E R19, desc[UR4][R14.64+-0x10] ;  /* 0xfffff0040e137981 */ /* 0x000ea8000c1e1900 */
[----:B------:R-:W3:Y:S04]  /*0410*/  LDG.E R22, desc[UR8][R14.64+-0xc] ;  /* 0xfffff4080e167981 */ /* 0x000ee8000c1e1900 */
[----:B------:R-:W4:Y:S04]  /*0420*/  LDG.E R27, desc[UR4][R14.64+-0x8] ;  /* 0xfffff8040e1b7981 */ /* 0x000f28000c1e1900 */
[----:B------:R-:W5:Y:S04]  /*0430*/  LDG.E R29, desc[UR8][R14.64+-0x4] ;  /* 0xfffffc080e1d7981 */ /* 0x000f68000c1e1900 */
[----:B------:R-:W5:Y:S01]  /*0440*/  LDG.E R28, desc[UR8][R14.64+0x4] ;  /* 0x000004080e1c7981 */ /* 0x000f62000c1e1900 */
[----:B--2---:R-:W-:Y:S01]  /*0450*/  FFMA R21, R19, R21, R20 ;  /* 0x0000001513157223 */ /* 0x004fe20000000014 */
[----:B------:R-:W-:-:S04]  /*0460*/  IMAD.WIDE.U32 R18, R3, 0x8, R4 ;  /* 0x0000000803127825 */ /* 0x000fc800078e0004 */
[----:B---3--:R-:W-:Y:S01]  /*0470*/  FFMA R22, R22, R26, R21 ;  /* 0x0000001a16167223 */ /* 0x008fe20000000015 */
[----:B------:R-:W-:-:S04]  /*0480*/  IMAD.WIDE.U32 R20, R3, 0xc, R4 ;  /* 0x0000000c03147825 */ /* 0x000fc800078e0004 */
[----:B------:R-:W-:-:S04]  /*0490*/  IMAD.WIDE R18, R23, 0x4, R18 ;  /* 0x0000000417127825 */ /* 0x000fc800078e0212 */
[----:B------:R-:W-:Y:S02]  /*04a0*/  IMAD.WIDE R20, R23, 0x4, R20 ;  /* 0x0000000417147825 */ /* 0x000fe400078e0214 */
[----:B------:R-:W4:Y:S04]  /*04b0*/  LDG.E R18, desc[UR6][R18.64] ;  /* 0x0000000612127981 */ /* 0x000f28000c1e1900 */
[----:B------:R-:W5:Y:S01]  /*04c0*/  LDG.E R20, desc[UR10][R20.64] ;  /* 0x0000000a14147981 */ /* 0x000f62000c1e1900 */
[----:B----4-:R-:W-:Y:S01]  /*04d0*/  FFMA R22, R27, R18, R22 ;  /* 0x000000121b167223 */ /* 0x010fe20000000016 */
[----:B------:R-:W-:-:S04]  /*04e0*/  IMAD.WIDE R26, R23, 0x4, R6 ;  /* 0x00000004171a7825 */ /* 0x000fc800078e0206 */
[----:B-----5:R-:W-:Y:S01]  /*04f0*/  FFMA R29, R29, R20, R22 ;  /* 0x000000141d1d7223 */ /* 0x020fe20000000016 */
[C---:B------:R-:W-:Y:S01]  /*0500*/  IMAD.WIDE R18, R23.reuse, 0x4, R8 ;  /* 0x0000000417127825 */ /* 0x040fe200078e0208 */
[----:B------:R-:W2:Y:S04]  /*0510*/  LDG.E R22, desc[UR4][R14.64] ;  /* 0x000000040e167981 */ /* 0x000ea8000c1e1900 */
[----:B------:R-:W2:Y:S04]  /*0520*/  LDG.E R26, desc[UR6][R26.64] ;  /* 0x000000061a1a7981 */ /* 0x000ea8000c1e1900 */
[----:B------:R-:W3:Y:S01]  /*0530*/  LDG.E R19, desc[UR10][R18.64] ;  /* 0x0000000a12137981 */ /* 0x000ee2000c1e1900 */
[----:B------:R-:W-:-:S06]  /*0540*/  IMAD.WIDE R20, R23, 0x4, R10 ;  /* 0x0000000417147825 */ /* 0x000fcc00078e020a */
[----:B------:R-:W4:Y:S01]  /*0550*/  LDG.E R20, desc[UR6][R20.64] ;  /* 0x0000000614147981 */ /* 0x000f22000c1e1900 */
[----:B--2---:R-:W-:-:S03]  /*0560*/  FFMA R22, R22, R26, R29 ;  /* 0x0000001a16167223 */ /* 0x004fc6000000001d */
[----:B------:R-:W2:Y:S01]  /*0570*/  LDG.E R26, desc[UR8][R14.64+0xc] ;  /* 0x00000c080e1a7981 */ /* 0x000ea2000c1e1900 */
[----:B---3--:R-:W-:Y:S01]  /*0580*/  FFMA R27, R28, R19, R22 ;  /* 0x000000131c1b7223 */ /* 0x008fe20000000016 */
[----:B------:R-:W-:Y:S02]  /*0590*/  IMAD.WIDE R18, R23, 0x4, R12 ;  /* 0x0000000417127825 */ /* 0x000fe400078e020c */
[----:B------:R-:W4:Y:S04]  /*05a0*/  LDG.E R22, desc[UR4][R14.64+0x8] ;  /* 0x000008040e167981 */ /* 0x000f28000c1e1900 */
[----:B------:R-:W2:Y:S01]  /*05b0*/  LDG.E R18, desc[UR10][R18.64] ;  /* 0x0000000a12127981 */ /* 0x000ea2000c1e1900 */
[----:B------:R-:W-:-:S05]  /*05c0*/  VIADD R16, R16, 0x8 ;  /* 0x0000000810107836 */ /* 0x000fca0000000000 */
[----:B------:R-:W-:Y:S01]  /*05d0*/  ISETP.NE.AND P0, PT, R16, RZ, PT ;  /* 0x000000ff1000720c */ /* 0x000fe20003f05270 */
[----:B------:R-:W-:Y:S02]  /*05e0*/  IMAD R23, R3, 0x8, R23 ;  /* 0x0000000803177824 */ /* 0x000fe400078e0217 */
[----:B----4-:R-:W-:Y:S01]  /*05f0*/  FFMA R27, R22, R20, R27 ;  /* 0x00000014161b7223 */ /* 0x010fe2000000001b */
[----:B------:R-:W-:-:S04]  /*0600*/  IADD3 R22, P1, PT, R14, 0x20, RZ ;  /* 0x000000200e167810 */ /* 0x000fc80007f3e0ff */
[----:B------:R-:W-:Y:S01]  /*0610*/  IADD3.X R29, PT, PT, RZ, R15, RZ, P1, !PT ;  /* 0x0000000fff1d7210 */ /* 0x000fe20000ffe4ff */
[----:B--2---:R-:W-:-:S04]  /*0620*/  FFMA R20, R26, R18, R27 ;  /* 0x000000121a147223 */ /* 0x004fc8000000001b */
[----:B------:R-:W-:Y:S05]  /*0630*/  @P0 BRA `(.L_x_4) ;  /* 0xfffffffc00340947 */ /* 0x000fea000383ffff */
[----:B------:R-:W-:Y:S05]  /*0640*/  BSYNC.RECONVERGENT B1 ;  /* 0x0000000000017941 */ /* 0x000fea0003800200 */
.L_x_3:
[----:B------:R-:W-:-:S04]  /*0650*/  LOP3.LUT R5, R3, 0x7, RZ, 0xc0, !PT ;  /* 0x0000000703057812 */ /* 0x000fc800078ec0ff */
[----:B------:R-:W-:-:S13]  /*0660*/  ISETP.NE.AND P0, PT, R5, RZ, PT ;  /* 0x000000ff0500720c */ /* 0x000fda0003f05270 */
[----:B------:R-:W-:Y:S05]  /*0670*/  @!P0 BRA `(.L_x_2) ;  /* 0x0000000400608947 */ /* 0x000fea0003800000 */
[----:B------:R-:W-:Y:S01]  /*0680*/  ISETP.GE.U32.AND P1, PT, R5, 0x4, PT ;  /* 0x000000040500780c */ /* 0x000fe20003f26070 */
[----:B------:R-:W-:Y:S01]  /*0690*/  IMAD R5, R17, R3, RZ ;  /* 0x0000000311057224 */ /* 0x000fe200078e02ff */
[----:B------:R-:W-:-:S04]  /*06a0*/  LOP3.LUT R4, R3, 0x3, RZ, 0xc0, !PT ;  /* 0x0000000303047812 */ /* 0x000fc800078ec0ff */
[----:B------:R-:W-:-:S07]  /*06b0*/  ISETP.NE.AND P0, PT, R4, RZ, PT ;  /* 0x000000ff0400720c */ /* 0x000fce0003f05270 */
[----:B------:R-:W-:Y:S06]  /*06c0*/  @!P1 BRA `(.L_x_5) ;  /* 0x0000000000a49947 */ /* 0x000fec0003800000 */
[----:B------:R-:W0:Y:S01]  /*06d0*/  LDC.64 R14, c[0x0][0x380] ;  /* 0x0000e000ff0e7b82 */ /* 0x000e220000000a00 */
[----:B------:R-:W1:Y:S01]  /*06e0*/  LDCU.64 UR4, c[0x0][0x380] ;  /* 0x00007000ff0477ac */ /* 0x000e620008000a00 */
[----:B------:R-:W-:Y:S01]  /*06f0*/  IMAD.IADD R7, R5, 0x1, R0 ;  /* 0x0000000105077824 */ /* 0x000fe200078e0200 */
[----:B------:R-:W-:Y:S01]  /*0700*/  R2UR UR6, R24 ;  /* 0x00000000180672ca */ /* 0x000fe200000e0000 */
[----:B------:R-:W-:Y:S01]  /*0710*/  IMAD R9, R0, R3, R2 ;  /* 0x0000000300097224 */ /* 0x000fe200078e0202 */
[C---:B------:R-:W-:Y:S02]  /*0720*/  R2UR UR7, R25.reuse ;  /* 0x00000000190772ca */ /* 0x040fe400000e0000 */
[C---:B------:R-:W-:Y:S01]  /*0730*/  R2UR UR8, R24.reuse ;  /* 0x00000000180872ca */ /* 0x040fe200000e0000 */
[----:B------:R-:W2:Y:S01]  /*0740*/  LDC.64 R18, c[0x0][0x388] ;  /* 0x0000e200ff127b82 */ /* 0x000ea20000000a00 */
[----:B------:R-:W-:Y:S02]  /*0750*/  R2UR UR9, R25 ;  /* 0x00000000190972ca */ /* 0x000fe400000e0000 */
[----:B------:R-:W-:-:S02]  /*0760*/  R2UR UR12, R24 ;  /* 0x00000000180c72ca */ /* 0x000fc400000e0000 */
[C---:B------:R-:W-:Y:S02]  /*0770*/  R2UR UR13, R25.reuse ;  /* 0x00000000190d72ca */ /* 0x040fe400000e0000 */
[C---:B------:R-:W-:Y:S02]  /*0780*/  R2UR UR10, R24.reuse ;  /* 0x00000000180a72ca */ /* 0x040fe400000e0000 */
[C---:B------:R-:W-:Y:S02]  /*0790*/  R2UR UR11, R25.reuse ;  /* 0x00000000190b72ca */ /* 0x040fe400000e0000 */
[C---:B------:R-:W-:Y:S02]  /*07a0*/  R2UR UR16, R24.reuse ;  /* 0x00000000181072ca */ /* 0x040fe400000e0000 */
[----:B------:R-:W-:Y:S02]  /*07b0*/  R2UR UR17, R25 ;  /* 0x00000000191172ca */ /* 0x000fe400000e0000 */
[----:B------:R-:W-:Y:S01]  /*07c0*/  R2UR UR14, R24 ;  /* 0x00000000180e72ca */ /* 0x000fe200000e0000 */
[----:B0-----:R-:W-:Y:S01]  /*07d0*/  IMAD.WIDE.U32 R14, R7, 0x4, R14 ;  /* 0x00000004070e7825 */ /* 0x001fe200078e000e */
[----:B------:R-:W-:-:S02]  /*07e0*/  IADD3 R7, P1, PT, R5, R0, RZ ;  /* 0x0000000005077210 */ /* 0x000fc40007f3e0ff */
[----:B------:R-:W-:Y:S02]  /*07f0*/  R2UR UR15, R25 ;  /* 0x00000000190f72ca */ /* 0x000fe400000e0000 */
[----:B------:R-:W-:Y:S01]  /*0800*/  IADD3.X R10, PT, PT, RZ, RZ, RZ, P1, !PT ;  /* 0x000000ffff0a7210 */ /* 0x000fe20000ffe4ff */
[----:B------:R-:W3:Y:S01]  /*0810*/  LDG.E R15, desc[UR6][R14.64] ;  /* 0x000000060e0f7981 */ /* 0x000ee2000c1e1900 */
[----:B-1----:R-:W-:Y:S01]  /*0820*/  LEA R6, P1, R7, UR4, 0x2 ;  /* 0x0000000407067c11 */ /* 0x002fe2000f8210ff */
[----:B--2---:R-:W-:Y:S01]  /*0830*/  IMAD.WIDE R18, R9, 0x4, R18 ;  /* 0x0000000409127825 */ /* 0x004fe200078e0212 */
[----:B------:R-:W-:Y:S02]  /*0840*/  R2UR UR4, R24 ;  /* 0x00000000180472ca */ /* 0x000fe400000e0000 */
[----:B------:R-:W-:Y:S01]  /*0850*/  LEA.HI.X R7, R7, UR5, R10, 0x2, P1 ;  /* 0x0000000507077c11 */ /* 0x000fe200088f140a */
[----:B------:R-:W-:Y:S01]  /*0860*/  IMAD.WIDE.U32 R8, R3, 0x4, R18 ;  /* 0x0000000403087825 */ /* 0x000fe200078e0012 */
[----:B------:R-:W-:Y:S01]  /*0870*/  R2UR UR5, R25 ;  /* 0x00000000190572ca */ /* 0x000fe200000e0000 */
[----:B------:R-:W3:Y:S02]  /*0880*/  LDG.E R18, desc[UR8][R18.64] ;  /* 0x0000000812127981 */ /* 0x000ee4000c1e1900 */
[----:B------:R-:W-:-:S02]  /*0890*/  IMAD.WIDE.U32 R10, R3, 0x4, R8 ;  /* 0x00000004030a7825 */ /* 0x000fc400078e0008 */
[----:B------:R-:W2:Y:S04]  /*08a0*/  LDG.E R16, desc[UR10][R6.64+0x4] ;  /* 0x0000040a06107981 */ /* 0x000ea8000c1e1900 */
[----:B------:R-:W2:Y:S01]  /*08b0*/  LDG.E R8, desc[UR12][R8.64] ;  /* 0x0000000c08087981 */ /* 0x000ea2000c1e1900 */
[----:B------:R-:W-:-:S03]  /*08c0*/  IMAD.WIDE.U32 R12, R3, 0x4, R10 ;  /* 0x00000004030c7825 */ /* 0x000fc600078e000a */
[----:B------:R-:W4:Y:S04]  /*08d0*/  LDG.E R21, desc[UR16][R10.64] ;  /* 0x000000100a157981 */ /* 0x000f28000c1e1900 */
[----:B------:R-:W4:Y:S04]  /*08e0*/  LDG.E R22, desc[UR14][R6.64+0x8] ;  /* 0x0000080e06167981 */ /* 0x000f28000c1e1900 */
[----:B------:R-:W5:Y:S04]  /*08f0*/  LDG.E R26, desc[UR4][R6.64+0xc] ;  /* 0x00000c04061a7981 */ /* 0x000f68000c1e1900 */
[----:B------:R-:W5:Y:S01]  /*0900*/  LDG.E R12, desc[UR6][R12.64] ;  /* 0x000000060c0c7981 */ /* 0x000f62000c1e1900 */
[----:B------:R-:W-:-:S02]  /*0910*/  VIADD R0, R0, 0x4 ;  /* 0x0000000400007836 */ /* 0x000fc40000000000 */
[----:B---3--:R-:W-:-:S04]  /*0920*/  FFMA R15, R15, R18, R20 ;  /* 0x000000120f0f7223 */ /* 0x008fc80000000014 */
[----:B--2---:R-:W-:-:S04]  /*0930*/  FFMA R15, R16, R8, R15 ;  /* 0x00000008100f7223 */ /* 0x004fc8000000000f */
[----:B----4-:R-:W-:-:S04]  /*0940*/  FFMA R15, R22, R21, R15 ;  /* 0x00000015160f7223 */ /* 0x010fc8000000000f */
[----:B-----5:R-:W-:-:S07]  /*0950*/  FFMA R20, R26, R12, R15 ;  /* 0x0000000c1a147223 */ /* 0x020fce000000000f */
.L_x_5:
[----:B------:R-:W-:Y:S05]  /*0960*/  @!P0 BRA `(.L_x_2) ;  /* 0x0000000000a48947 */ /* 0x000fea0003800000 */
[----:B------:R-:W-:Y:S01]  /*0970*/  ISETP.NE.AND P1, PT, R4, 0x1, PT ;  /* 0x000000010400780c */ /* 0x000fe20003f25270 */
[----:B------:R-:W0:Y:S01]  /*0980*/  LDC.64 R14, c[0x0][0x380] ;  /* 0x0000e000ff0e7b82 */ /* 0x000e220000000a00 */
[----:B------:R-:W-:-:S04]  /*0990*/  LOP3.LUT R16, R3, 0x1, RZ, 0xc0, !PT ;  /* 0x0000000103107812 */ /* 0x000fc800078ec0ff */
[----:B------:R-:W-:-:S03]  /*09a0*/  ISETP.NE.U32.AND P0, PT, R16, 0x1, PT ;  /* 0x000000011000780c */ /* 0x000fc60003f05070 */
[----:B------:R-:W1:Y:S04]  /*09b0*/  LDC.64 R12, c[0x0][0x388] ;  /* 0x0000e200ff0c7b82 */ /* 0x000e680000000a00 */
[----:B------:R-:W-:Y:S01]  /*09c0*/  @P1 IMAD.IADD R19, R5, 0x1, R0 ;  /* 0x0000000105131824 */ /* 0x000fe200078e0200 */
[C---:B------:R-:W-:Y:S02]  /*09d0*/  @P1 R2UR UR4, R24.reuse ;  /* 0x00000000180412ca */ /* 0x040fe400000e0000 */
[C---:B------:R-:W-:Y:S01]  /*09e0*/  @P1 R2UR UR5, R25.reuse ;  /* 0x00000000190512ca */ /* 0x040fe200000e0000 */
[----:B------:R-:W2:Y:S01]  /*09f0*/  @P1 LDC.64 R10, c[0x0][0x380] ;  /* 0x0000e000ff0a1b82 */ /* 0x000ea20000000a00 */
[----:B------:R-:W-:Y:S02]  /*0a00*/  @P1 R2UR UR6, R24 ;  /* 0x00000000180612ca */ /* 0x000fe400000e0000 */
[----:B------:R-:W-:-:S02]  /*0a10*/  @P1 R2UR UR7, R25 ;  /* 0x00000000190712ca */ /* 0x000fc400000e0000 */
[----:B------:R-:W-:Y:S02]  /*0a20*/  @P1 IADD3 R4, P2, PT, R5, R0, RZ ;  /* 0x0000000005041210 */ /* 0x000fe40007f5e0ff */
[----:B------:R-:W-:Y:S01]  /*0a30*/  @P1 R2UR UR8, R24 ;  /* 0x00000000180812ca */ /* 0x000fe200000e0000 */
[----:B------:R-:W3:Y:S01]  /*0a40*/  LDC.64 R6, c[0x0][0x380] ;  /* 0x0000e000ff067b82 */ /* 0x000ee20000000a00 */
[----:B0-----:R-:W-:Y:S01]  /*0a50*/  @P1 IMAD.WIDE.U32 R14, R19, 0x4, R14 ;  /* 0x00000004130e1825 */ /* 0x001fe200078e000e */
[----:B------:R-:W-:Y:S02]  /*0a60*/  @P1 R2UR UR9, R25 ;  /* 0x00000000190912ca */ /* 0x000fe400000e0000 */
[----:B------:R-:W-:Y:S01]  /*0a70*/  @P1 IADD3.X R16, PT, PT, RZ, RZ, RZ, P2, !PT ;  /* 0x000000ffff101210 */ /* 0x000fe200017fe4ff */
[----:B------:R-:W-:-:S03]  /*0a80*/  @P1 IMAD R19, R0, R3, R2 ;  /* 0x0000000300131224 */ /* 0x000fc600078e0202 */
[----:B------:R-:W0:Y:S01]  /*0a90*/  LDC.64 R8, c[0x0][0x388] ;  /* 0x0000e200ff087b82 */ /* 0x000e220000000a00 */
[----:B------:R-:W-:Y:S01]  /*0aa0*/  @P1 VIADD R0, R0, 0x2 ;  /* 0x0000000200001836 */ /* 0x000fe20000000000 */
[C---:B------:R-:W-:Y:S01]  /*0ab0*/  @!P0 R2UR UR10, R24.reuse ;  /* 0x00000000180a82ca */ /* 0x040fe200000e0000 */
[----:B-1----:R-:W-:Y:S01]  /*0ac0*/  @P1 IMAD.WIDE R12, R19, 0x4, R12 ;  /* 0x00000004130c1825 */ /* 0x002fe200078e020c */
[C---:B------:R-:W-:Y:S01]  /*0ad0*/  @!P0 R2UR UR11, R25.reuse ;  /* 0x00000000190b82ca */ /* 0x040fe200000e0000 */
[----:B------:R-:W4:Y:S01]  /*0ae0*/  @P1 LDG.E R15, desc[UR4][R14.64] ;  /* 0x000000040e0f1981 */ /* 0x000f22000c1e1900 */
[----:B------:R-:W-:Y:S02]  /*0af0*/  @!P0 R2UR UR12, R24 ;  /* 0x00000000180c82ca */ /* 0x000fe400000e0000 */
[----:B--2---:R-:W-:Y:S02]  /*0b00*/  @P1 LEA R10, P2, R4, R10, 0x2 ;  /* 0x0000000a040a1211 */ /* 0x004fe400078410ff */
[----:B------:R-:W-:Y:S01]  /*0b10*/  @!P0 R2UR UR13, R25 ;  /* 0x00000000190d82ca */ /* 0x000fe200000e0000 */
[----:B------:R-:W-:Y:S01]  /*0b20*/  @!P0 IMAD R21, R0, R3, R2 ;  /* 0x0000000300158224 */ /* 0x000fe200078e0202 */
[----:B------:R-:W-:-:S02]  /*0b30*/  @P1 LEA.HI.X R11, R4, R11, R16, 0x2, P2 ;  /* 0x0000000b040b1211 */ /* 0x000fc400010f1410 */
[----:B------:R-:W-:Y:S01]  /*0b40*/  @!P0 IADD3 R19, PT, PT, R5, R0, RZ ;  /* 0x0000000005138210 */ /* 0x000fe20007ffe0ff */
[----:B------:R-:W-:Y:S01]  /*0b50*/  @P1 IMAD.WIDE.U32 R4, R3, 0x4, R12 ;  /* 0x0000000403041825 */ /* 0x000fe200078e000c */
[----:B------:R-:W4:Y:S03]  /*0b60*/  @P1 LDG.E R0, desc[UR6][R12.64] ;  /* 0x000000060c001981 */ /* 0x000f26000c1e1900 */
[----:B---3--:R-:W-:Y:S01]  /*0b70*/  @!P0 IMAD.WIDE.U32 R6, R19, 0x4, R6 ;  /* 0x0000000413068825 */ /* 0x008fe200078e0006 */
[----:B------:R-:W2:Y:S03]  /*0b80*/  @P1 LDG.E R11, desc[UR8][R10.64+0x4] ;  /* 0x000004080a0b1981 */ /* 0x000ea6000c1e1900 */
[----:B0-----:R-:W-:Y:S01]  /*0b90*/  @!P0 IMAD.WIDE R8, R21, 0x4, R8 ;  /* 0x0000000415088825 */ /* 0x001fe200078e0208 */
[----:B------:R-:W2:Y:S04]  /*0ba0*/  @P1 LDG.E R4, desc[UR4][R4.64] ;  /* 0x0000000404041981 */ /* 0x000ea8000c1e1900 */
[----:B------:R-:W3:Y:S04]  /*0bb0*/  @!P0 LDG.E R7, desc[UR10][R6.64] ;  /* 0x0000000a06078981 */ /* 0x000ee8000c1e1900 */
[----:B------:R-:W3:Y:S01]  /*0bc0*/  @!P0 LDG.E R8, desc[UR12][R8.64] ;  /* 0x0000000c08088981 */ /* 0x000ee2000c1e1900 */
[----:B----4-:R-:W-:-:S04]  /*0bd0*/  @P1 FFMA R0, R15, R0, R20 ;  /* 0x000000000f001223 */ /* 0x010fc80000000014 */
[----:B--2---:R-:W-:-:S04]  /*0be0*/  @P1 FFMA R20, R11, R4, R0 ;  /* 0x000000040b141223 */ /* 0x004fc80000000000 */
[----:B---3--:R-:W-:-:S07]  /*0bf0*/  @!P0 FFMA R20, R7, R8, R20 ;  /* 0x0000000807148223 */ /* 0x008fce0000000014 */
.L_x_2:
[----:B------:R-:W-:Y:S05]  /*0c00*/  BSYNC.RECONVERGENT B0 ;  /* 0x0000000000007941 */ /* 0x000fea0003800200 */
.L_x_1:
[----:B------:R-:W0:Y:S01]  /*0c10*/  LDC.64 R4, c[0x0][0x390] ;  /* 0x0000e400ff047b82 */ /* 0x000e220000000a00 */
[----:B------:R-:W-:Y:S01]  /*0c20*/  R2UR UR4, R24 ;  /* 0x00000000180472ca */ /* 0x000fe200000e0000 */
[----:B------:R-:W-:Y:S01]  /*0c30*/  IMAD R3, R17, R3, R2 ;  /* 0x0000000311037224 */ /* 0x000fe200078e0202 */
[----:B------:R-:W-:-:S03]  /*0c40*/  R2UR UR5, R25 ;  /* 0x00000000190572ca */ /* 0x000fc600000e0000 */
[----:B0-----:R-:W-:-:S10]  /*0c50*/  IMAD.WIDE R2, R3, 0x4, R4 ;  /* 0x0000000403027825 */ /* 0x001fd400078e0204 */
[----:B------:R-:W-:Y:S01]  /*0c60*/  STG.E desc[UR4][R2.64], R20 ;  /* 0x0000001402007986 */ /* 0x000fe2000c101904 */
[----:B------:R-:W-:Y:S05]  /*0c70*/  EXIT ;  /* 0x000000000000794d */ /* 0x000fea0003800000 */
.L_x_6:
[----:B------:R-:W-:-:S00]  /*0c80*/  BRA `(.L_x_6) ;  /* 0xfffffffc00fc7947 */ /* 0x000fc0000383ffff */
[----:B------:R-:W-:-:S00]  /*0c90*/  NOP ;  /* 0x0000000000007918 */ /* 0x000fc00000000000 */
        /* <DEDUP_REMOVED lines=14> */
.L_x_7:


//--------------------- .nv.global.init           --------------------------
	.section	.nv.global.init,"aw",@progbits
.nv.global.init:
	.type		$str,@object
	.size		$str,(.L_0 - $str)
$str:
        /*0000*/ 	.byte	0x42, 0x6c, 0x6f, 0x63, 0x6b, 0x20, 0x49, 0x44, 0x20, 0x58, 0x20, 0x3a, 0x20, 0x25, 0x64, 0x20
        /*0010*/ 	.byte	0x61, 0x6e, 0x64, 0x20, 0x20, 0x42, 0x6c, 0x6f, 0x63, 0x6b, 0x20, 0x49, 0x44, 0x20, 0x59, 0x3a
        /*0020*/ 	.byte	0x20, 0x25, 0x64, 0x0a, 0x00
.L_0:


//--------------------- .nv.shared.reserved.0     --------------------------
	.section	.nv.shared.reserved.0,"aw",@nobits
	.weak		__nv_reservedSMEM_offset_0_alias
	.size		__nv_reservedSMEM_offset_0_alias, 0, 64
	.other		__nv_reservedSMEM_offset_0_alias,@"STO_CUDA_RESERVED_SHARED STV_DEFAULT"
__nv_reservedSMEM_offset_0_alias:
	.zero		0
	.zero		64


//--------------------- .nv.constant0._Z15MatrixMulKernelPfS_S_i --------------------------
	.section	.nv.constant0._Z15MatrixMulKernelPfS_S_i,"a",@progbits
	.sectionflags	@""
	.align	4
.nv.constant0._Z15MatrixMulKernelPfS_S_i:
	.zero		924


//--------------------- SYMBOLS --------------------------

	.type		.nv.reservedSmem.offset0,@object
	.size		.nv.reservedSmem.offset0,0x4
	.type		vprintf,@function
